//
// Generated by NVIDIA NVVM Compiler
//
// Compiler Build ID: CL-36424714
// Cuda compilation tools, release 13.0, V13.0.88
// Based on NVVM 20.0.0
//

.version 9.0
.target sm_100
.address_size 64

	// .globl	_Z9updateGPUPfS_

.visible .entry _Z9updateGPUPfS_(
	.param .u64 .ptr .align 1 _Z9updateGPUPfS__param_0,
	.param .u64 .ptr .align 1 _Z9updateGPUPfS__param_1
)
{
	.reg .b32 	%r<13>;
	.reg .b32 	%f<11>;
	.reg .b64 	%rd<17>;
	.reg .b64 	%fd<4>;

	ld.param.u64 	%rd1, [_Z9updateGPUPfS__param_0];
	ld.param.u64 	%rd2, [_Z9updateGPUPfS__param_1];
	cvta.to.global.u64 	%rd3, %rd2;
	cvta.to.global.u64 	%rd4, %rd1;
	mov.u32 	%r1, %ctaid.x;
	mov.u32 	%r2, %ntid.x;
	mov.u32 	%r3, %tid.x;
	mad.lo.s32 	%r4, %r1, %r2, %r3;
	mov.u32 	%r5, %ctaid.y;
	mov.u32 	%r6, %ntid.y;
	mov.u32 	%r7, %tid.y;
	mad.lo.s32 	%r8, %r5, %r6, %r7;
	add.s32 	%r9, %r4, 1;
	mul.lo.s32 	%r10, %r8, 12;
	add.s32 	%r11, %r10, %r4;
	cvt.s64.s32 	%rd5, %r9;
	cvt.u64.u32 	%rd6, %r10;
	add.s64 	%rd7, %rd6, %rd5;
	shl.b64 	%rd8, %rd7, 2;
	add.s64 	%rd9, %rd4, %rd8;
	cvt.s64.s32 	%rd10, %r4;
	add.s64 	%rd11, %rd6, %rd10;
	shl.b64 	%rd12, %rd11, 2;
	add.s64 	%rd13, %rd4, %rd12;
	add.s32 	%r12, %r11, 12;
	mul.wide.s32 	%rd14, %r12, 4;
	add.s64 	%rd15, %rd4, %rd14;
	add.s64 	%rd16, %rd3, %rd8;
	ld.global.f32 	%f1, [%rd9+48];
	cvt.f64.f32 	%fd1, %f1;
	ld.global.f32 	%f2, [%rd9+96];
	ld.global.f32 	%f3, [%rd13+4];
	add.f32 	%f4, %f2, %f3;
	fma.rn.f32 	%f5, %f1, 0fC0800000, %f4;
	ld.global.f32 	%f6, [%rd9+52];
	add.f32 	%f7, %f6, %f5;
	ld.global.f32 	%f8, [%rd15];
	add.f32 	%f9, %f8, %f7;
	cvt.f64.f32 	%fd2, %f9;
	fma.rn.f64 	%fd3, %fd2, 0d3FB0000000000000, %fd1;
	cvt.rn.f32.f64 	%f10, %fd3;
	st.global.f32 	[%rd16+48], %f10;
	ret;

}
	// .globl	_Z7copyGPUPfS_
.visible .entry _Z7copyGPUPfS_(
	.param .u64 .ptr .align 1 _Z7copyGPUPfS__param_0,
	.param .u64 .ptr .align 1 _Z7copyGPUPfS__param_1
)
{
	.reg .b32 	%r<11>;
	.reg .b32 	%f<2>;
	.reg .b64 	%rd<8>;

	ld.param.u64 	%rd1, [_Z7copyGPUPfS__param_0];
	ld.param.u64 	%rd2, [_Z7copyGPUPfS__param_1];
	cvta.to.global.u64 	%rd3, %rd1;
	cvta.to.global.u64 	%rd4, %rd2;
	mov.u32 	%r1, %ctaid.x;
	mov.u32 	%r2, %ntid.x;
	mov.u32 	%r3, %tid.x;
	mov.u32 	%r4, %ctaid.y;
	mov.u32 	%r5, %ntid.y;
	mov.u32 	%r6, %tid.y;
	mad.lo.s32 	%r7, %r4, %r5, %r6;
	mad.lo.s32 	%r8, %r1, %r2, %r3;
	mad.lo.s32 	%r9, %r7, 12, %r8;
	add.s32 	%r10, %r9, 13;
	mul.wide.s32 	%rd5, %r10, 4;
	add.s64 	%rd6, %rd3, %rd5;
	add.s64 	%rd7, %rd4, %rd5;
	ld.global.f32 	%f1, [%rd7];
	st.global.f32 	[%rd6], %f1;
	ret;

}


// ===== COMPILED SASS (sm_100) =====

	.target	sm_100

	.elftype	@"ET_EXEC"


//--------------------- .note.nv.tkinfo           --------------------------
	.section	.note.nv.tkinfo,"",@"SHT_NOTE"
	.sectionflags	@"SHF_NOTE_NV_TKINFO"
	.tkinfo
        /*0018*/ 	.word	0x00000002
        /*0030*/ 	.string	""
        /*0030*/ 	.string	"ptxas"
        /*0030*/ 	.string	"Cuda compilation tools, release 13.0, V13.0.88"
        /*0030*/ 	.string	"Build cuda_13.0.r13.0/compiler.36424714_0"
        /*0030*/ 	.string	"-arch sm_100 -m 64 "



//--------------------- .note.nv.cuinfo           --------------------------
	.section	.note.nv.cuinfo,"",@"SHT_NOTE"
	.sectionflags	@"SHF_NOTE_NV_CUINFO"
        /*0018*/ 	.short	0x0002
        /*001a*/ 	.short	0x0064
        /*001c*/ 	.short	0x0082
	.zero		2


//--------------------- .nv.info                  --------------------------
	.section	.nv.info,"",@"SHT_CUDA_INFO"
	.align	4


	//----- nvinfo : EIATTR_REGCOUNT
	.align		4
        /*0000*/ 	.byte	0x04, 0x2f
        /*0002*/ 	.short	(.L_1 - .L_0)
	.align		4
.L_0:
        /*0004*/ 	.word	index@(_Z9updateGPUPfS_)
        /*0008*/ 	.word	0x00000011


	//----- nvinfo : EIATTR_FRAME_SIZE
	.align		4
.L_1:
        /*000c*/ 	.byte	0x04, 0x11
        /*000e*/ 	.short	(.L_3 - .L_2)
	.align		4
.L_2:
        /*0010*/ 	.word	index@(_Z9updateGPUPfS_)
        /*0014*/ 	.word	0x00000000


	//----- nvinfo : EIATTR_REGCOUNT
	.align		4
.L_3:
        /*0018*/ 	.byte	0x04, 0x2f
        /*001a*/ 	.short	(.L_5 - .L_4)
	.align		4
.L_4:
        /*001c*/ 	.word	index@(_Z7copyGPUPfS_)
        /*0020*/ 	.word	0x0000000a


	//----- nvinfo : EIATTR_FRAME_SIZE
	.align		4
.L_5:
        /*0024*/ 	.byte	0x04, 0x11
        /*0026*/ 	.short	(.L_7 - .L_6)
	.align		4
.L_6:
        /*0028*/ 	.word	index@(_Z7copyGPUPfS_)
        /*002c*/ 	.word	0x00000000


	//----- nvinfo : EIATTR_MIN_STACK_SIZE
	.align		4
.L_7:
        /*0030*/ 	.byte	0x04, 0x12
        /*0032*/ 	.short	(.L_9 - .L_8)
	.align		4
.L_8:
        /*0034*/ 	.word	index@(_Z7copyGPUPfS_)
        /*0038*/ 	.word	0x00000000


	//----- nvinfo : EIATTR_MIN_STACK_SIZE
	.align		4
.L_9:
        /*003c*/ 	.byte	0x04, 0x12
        /*003e*/ 	.short	(.L_11 - .L_10)
	.align		4
.L_10:
        /*0040*/ 	.word	index@(_Z9updateGPUPfS_)
        /*0044*/ 	.word	0x00000000
.L_11:


//--------------------- .nv.compat                --------------------------
	.section	.nv.compat,"",@"SHT_CUDA_COMPAT_INFO"
	.align	4
        /*0000*/ 	.byte	0x02, 0x09, 0x00, 0x00, 0x02, 0x02, 0x01, 0x00, 0x02, 0x05, 0x05, 0x00, 0x03, 0x07, 0x01, 0x01
        /*0010*/ 	.byte	0x02, 0x03, 0x00, 0x00, 0x02, 0x06, 0x01, 0x00, 0x04, 0x0b, 0x08, 0x00, 0x01, 0x00, 0x00, 0x00
        /*0020*/ 	.byte	0x00, 0x00, 0x00, 0x00


//--------------------- .nv.info._Z7copyGPUPfS_   --------------------------
	.section	.nv.info._Z7copyGPUPfS_,"",@"SHT_CUDA_INFO"
	.sectionflags	@""
	.align	4


	//----- nvinfo : EIATTR_CUDA_API_VERSION
	.align		4
        /*0000*/ 	.byte	0x04, 0x37
        /*0002*/ 	.short	(.L_13 - .L_12)
.L_12:
        /*0004*/ 	.word	0x00000082


	//----- nvinfo : EIATTR_KPARAM_INFO
	.align		4
.L_13:
        /*0008*/ 	.byte	0x04, 0x17
        /*000a*/ 	.short	(.L_15 - .L_14)
.L_14:
        /*000c*/ 	.word	0x00000000
        /*0010*/ 	.short	0x0001
        /*0012*/ 	.short	0x0008
        /*0014*/ 	.byte	0x00, 0xf5, 0x21, 0x00


	//----- nvinfo : EIATTR_KPARAM_INFO
	.align		4
.L_15:
        /*0018*/ 	.byte	0x04, 0x17
        /*001a*/ 	.short	(.L_17 - .L_16)
.L_16:
        /*001c*/ 	.word	0x00000000
        /*0020*/ 	.short	0x0000
        /*0022*/ 	.short	0x0000
        /*0024*/ 	.byte	0x00, 0xf5, 0x21, 0x00


	//----- nvinfo : EIATTR_SPARSE_MMA_MASK
	.align		4
.L_17:
        /*0028*/ 	.byte	0x03, 0x50
        /*002a*/ 	.short	0x0000


	//----- nvinfo : EIATTR_MAXREG_COUNT
	.align		4
        /*002c*/ 	.byte	0x03, 0x1b
        /*002e*/ 	.short	0x00ff


	//----- nvinfo : EIATTR_MERCURY_ISA_VERSION
	.align		4
        /*0030*/ 	.byte	0x03, 0x5f
        /*0032*/ 	.short	0x0101


	//----- nvinfo : EIATTR_VRC_CTA_INIT_COUNT
	.align		4
        /*0034*/ 	.byte	0x02, 0x4a
	.zero		1
	.zero		1


	//----- nvinfo : EIATTR_EXIT_INSTR_OFFSETS
	.align		4
        /*0038*/ 	.byte	0x04, 0x1c
        /*003a*/ 	.short	(.L_19 - .L_18)


	//   ....[0]....
.L_18:
        /*003c*/ 	.word	0x00000120


	//----- nvinfo : EIATTR_CBANK_PARAM_SIZE
	.align		4
.L_19:
        /*0040*/ 	.byte	0x03, 0x19
        /*0042*/ 	.short	0x0010


	//----- nvinfo : EIATTR_PARAM_CBANK
	.align		4
        /*0044*/ 	.byte	0x04, 0x0a
        /*0046*/ 	.short	(.L_21 - .L_20)
	.align		4
.L_20:
        /*0048*/ 	.word	index@(.nv.constant0._Z7copyGPUPfS_)
        /*004c*/ 	.short	0x0380
        /*004e*/ 	.short	0x0010


	//----- nvinfo : EIATTR_SW_WAR
	.align		4
.L_21:
        /*0050*/ 	.byte	0x04, 0x36
        /*0052*/ 	.short	(.L_23 - .L_22)
.L_22:
        /*0054*/ 	.word	0x00000008
.L_23:


//--------------------- .nv.info._Z9updateGPUPfS_ --------------------------
	.section	.nv.info._Z9updateGPUPfS_,"",@"SHT_CUDA_INFO"
	.sectionflags	@""
	.align	4


	//----- nvinfo : EIATTR_CUDA_API_VERSION
	.align		4
        /*0000*/ 	.byte	0x04, 0x37
        /*0002*/ 	.short	(.L_25 - .L_24)
.L_24:
        /*0004*/ 	.word	0x00000082


	//----- nvinfo : EIATTR_KPARAM_INFO
	.align		4
.L_25:
        /*0008*/ 	.byte	0x04, 0x17
        /*000a*/ 	.short	(.L_27 - .L_26)
.L_26:
        /*000c*/ 	.word	0x00000000
        /*0010*/ 	.short	0x0001
        /*0012*/ 	.short	0x0008
        /*0014*/ 	.byte	0x00, 0xf5, 0x21, 0x00


	//----- nvinfo : EIATTR_KPARAM_INFO
	.align		4
.L_27:
        /*0018*/ 	.byte	0x04, 0x17
        /*001a*/ 	.short	(.L_29 - .L_28)
.L_28:
        /*001c*/ 	.word	0x00000000
        /*0020*/ 	.short	0x0000
        /*0022*/ 	.short	0x0000
        /*0024*/ 	.byte	0x00, 0xf5, 0x21, 0x00


	//----- nvinfo : EIATTR_SPARSE_MMA_MASK
	.align		4
.L_29:
        /*0028*/ 	.byte	0x03, 0x50
        /*002a*/ 	.short	0x0000


	//----- nvinfo : EIATTR_MAXREG_COUNT
	.align		4
        /*002c*/ 	.byte	0x03, 0x1b
        /*002e*/ 	.short	0x00ff


	//----- nvinfo : EIATTR_MERCURY_ISA_VERSION
	.align		4
        /*0030*/ 	.byte	0x03, 0x5f
        /*0032*/ 	.short	0x0101


	//----- nvinfo : EIATTR_VRC_CTA_INIT_COUNT
	.align		4
        /*0034*/ 	.byte	0x02, 0x4a
	.zero		1
	.zero		1


	//----- nvinfo : EIATTR_EXIT_INSTR_OFFSETS
	.align		4
        /*0038*/ 	.byte	0x04, 0x1c
        /*003a*/ 	.short	(.L_31 - .L_30)


	//   ....[0]....
.L_30:
        /*003c*/ 	.word	0x000002a0


	//----- nvinfo : EIATTR_CBANK_PARAM_SIZE
	.align		4
.L_31:
        /*0040*/ 	.byte	0x03, 0x19
        /*0042*/ 	.short	0x0010


	//----- nvinfo : EIATTR_PARAM_CBANK
	.align		4
        /*0044*/ 	.byte	0x04, 0x0a
        /*0046*/ 	.short	(.L_33 - .L_32)
	.align		4
.L_32:
        /*0048*/ 	.word	index@(.nv.constant0._Z9updateGPUPfS_)
        /*004c*/ 	.short	0x0380
        /*004e*/ 	.short	0x0010


	//----- nvinfo : EIATTR_SW_WAR
	.align		4
.L_33:
        /*0050*/ 	.byte	0x04, 0x36
        /*0052*/ 	.short	(.L_35 - .L_34)
.L_34:
        /*0054*/ 	.word	0x00000008
.L_35:


//--------------------- .nv.callgraph             --------------------------
	.section	.nv.callgraph,"",@"SHT_CUDA_CALLGRAPH"
	.align	4
	.sectionentsize	8
	.align		4
        /*0000*/ 	.word	0x00000000
	.align		4
        /*0004*/ 	.word	0xffffffff
	.align		4
        /*0008*/ 	.word	0x00000000
	.align		4
        /*000c*/ 	.word	0xfffffffe
	.align		4
        /*0010*/ 	.word	0x00000000
	.align		4
        /*0014*/ 	.word	0xfffffffd
	.align		4
        /*0018*/ 	.word	0x00000000
	.align		4
        /*001c*/ 	.word	0xfffffffc


//--------------------- .text._Z7copyGPUPfS_      --------------------------
	.section	.text._Z7copyGPUPfS_,"ax",@progbits
	.align	128
        .global         _Z7copyGPUPfS_
        .type           _Z7copyGPUPfS_,@function
        .size           _Z7copyGPUPfS_,(.L_x_2 - _Z7copyGPUPfS_)
        .other          _Z7copyGPUPfS_,@"STO_CUDA_ENTRY STV_DEFAULT"
_Z7copyGPUPfS_:
.text._Z7copyGPUPfS_:
[----:B------:R-:W-:Y:S01]  /*0000*/  LDC R1, c[0x0][0x37c] ;  /* 0x0000df00ff017b82 */ /* 0x000fe20000000800 */
[----:B------:R-:W0:Y:S07]  /*0010*/  S2R R0, SR_TID.X ;  /* 0x0000000000007919 */ /* 0x000e2e0000002100 */
[----:B------:R-:W0:Y:S01]  /*0020*/  S2UR UR4, SR_CTAID.X ;  /* 0x00000000000479c3 */ /* 0x000e220000002500 */
[----:B------:R-:W1:Y:S07]  /*0030*/  S2R R7, SR_TID.Y ;  /* 0x0000000000077919 */ /* 0x000e6e0000002200 */
[----:B------:R-:W0:Y:S08]  /*0040*/  LDC R3, c[0x0][0x360] ;  /* 0x0000d800ff037b82 */ /* 0x000e300000000800 */
[----:B------:R-:W1:Y:S08]  /*0050*/  S2UR UR5, SR_CTAID.Y ;  /* 0x00000000000579c3 */ /* 0x000e700000002600 */
[----:B------:R-:W1:Y:S08]  /*0060*/  LDC R2, c[0x0][0x364] ;  /* 0x0000d900ff027b82 */ /* 0x000e700000000800 */
[----:B------:R-:W2:Y:S01]  /*0070*/  LDC.64 R4, c[0x0][0x388] ;  /* 0x0000e200ff047b82 */ /* 0x000ea20000000a00 */
[----:B0-----:R-:W-:-:S02]  /*0080*/  IMAD R3, R3, UR4, R0 ;  /* 0x0000000403037c24 */ /* 0x001fc4000f8e0200 */
[----:B-1----:R-:W-:Y:S01]  /*0090*/  IMAD R0, R2, UR5, R7 ;  /* 0x0000000502007c24 */ /* 0x002fe2000f8e0207 */
[----:B------:R-:W0:Y:S03]  /*00a0*/  LDCU.64 UR4, c[0x0][0x358] ;  /* 0x00006b00ff0477ac */ /* 0x000e260008000a00 */
[----:B------:R-:W-:Y:S02]  /*00b0*/  IMAD R0, R0, 0xc, R3 ;  /* 0x0000000c00007824 */ /* 0x000fe400078e0203 */
[----:B------:R-:W1:Y:S03]  /*00c0*/  LDC.64 R2, c[0x0][0x380] ;  /* 0x0000e000ff027b82 */ /* 0x000e660000000a00 */
[----:B------:R-:W-:-:S05]  /*00d0*/  IADD3 R7, PT, PT, R0, 0xd, RZ ;  /* 0x0000000d00077810 */ /* 0x000fca0007ffe0ff */
[----:B--2---:R-:W-:-:S06]  /*00e0*/  IMAD.WIDE R4, R7, 0x4, R4 ;  /* 0x0000000407047825 */ /* 0x004fcc00078e0204 */
[----:B0-----:R-:W2:Y:S01]  /*00f0*/  LDG.E R5, desc[UR4][R4.64] ;  /* 0x0000000404057981 */ /* 0x001ea2000c1e1900 */
[----:B-1----:R-:W-:-:S05]  /*0100*/  IMAD.WIDE R2, R7, 0x4, R2 ;  /* 0x0000000407027825 */ /* 0x002fca00078e0202 */
[----:B--2---:R-:W-:Y:S01]  /*0110*/  STG.E desc[UR4][R2.64], R5 ;  /* 0x0000000502007986 */ /* 0x004fe2000c101904 */
[----:B------:R-:W-:Y:S05]  /*0120*/  EXIT ;  /* 0x000000000000794d */ /* 0x000fea0003800000 */
.L_x_0:
[----:B------:R-:W-:-:S00]  /*0130*/  BRA `(.L_x_0) ;  /* 0xfffffffc00fc7947 */ /* 0x000fc0000383ffff */
[----:B------:R-:W-:-:S00]  /*0140*/  NOP ;  /* 0x0000000000007918 */ /* 0x000fc00000000000 */
        /* <DEDUP_REMOVED lines=11> */
.L_x_2:


//--------------------- .text._Z9updateGPUPfS_    --------------------------
	.section	.text._Z9updateGPUPfS_,"ax",@progbits
	.align	128
        .global         _Z9updateGPUPfS_
        .type           _Z9updateGPUPfS_,@function
        .size           _Z9updateGPUPfS_,(.L_x_3 - _Z9updateGPUPfS_)
        .other          _Z9updateGPUPfS_,@"STO_CUDA_ENTRY STV_DEFAULT"
_Z9updateGPUPfS_:
.text._Z9updateGPUPfS_:
[----:B------:R-:W-:Y:S01]  /*0000*/  LDC R1, c[0x0][0x37c] ;  /* 0x0000df00ff017b82 */ /* 0x000fe20000000800 */
[----:B------:R-:W0:Y:S07]  /*0010*/  S2R R0, SR_TID.X ;  /* 0x0000000000007919 */ /* 0x000e2e0000002100 */
[----:B------:R-:W0:Y:S01]  /*0020*/  S2UR UR4, SR_CTAID.X ;  /* 0x00000000000479c3 */ /* 0x000e220000002500 */
[----:B------:R-:W1:Y:S01]  /*0030*/  LDCU.128 UR8, c[0x0][0x380] ;  /* 0x00007000ff0877ac */ /* 0x000e620008000c00 */
[----:B------:R-:W2:Y:S06]  /*0040*/  S2R R5, SR_TID.Y ;  /* 0x0000000000057919 */ /* 0x000eac0000002200 */
[----:B------:R-:W0:Y:S08]  /*0050*/  LDC R3, c[0x0][0x360] ;  /* 0x0000d800ff037b82 */ /* 0x000e300000000800 */
[----:B------:R-:W2:Y:S08]  /*0060*/  S2UR UR5, SR_CTAID.Y ;  /* 0x00000000000579c3 */ /* 0x000eb00000002600 */
[----:B------:R-:W2:Y:S01]  /*0070*/  LDC R2, c[0x0][0x364] ;  /* 0x0000d900ff027b82 */ /* 0x000ea20000000800 */
[----:B0-----:R-:W-:-:S02]  /*0080*/  IMAD R3, R3, UR4, R0 ;  /* 0x0000000403037c24 */ /* 0x001fc4000f8e0200 */
[----:B--2---:R-:W-:Y:S01]  /*0090*/  IMAD R0, R2, UR5, R5 ;  /* 0x0000000502007c24 */ /* 0x004fe2000f8e0205 */
[----:B------:R-:W0:Y:S04]  /*00a0*/  LDCU.64 UR4, c[0x0][0x358] ;  /* 0x00006b00ff0477ac */ /* 0x000e280008000a00 */
[----:B------:R-:W2:Y:S01]  /*00b0*/  LDC.64 R4, c[0x0][0x380] ;  /* 0x0000e000ff047b82 */ /* 0x000ea20000000a00 */
[----:B------:R-:W-:Y:S02]  /*00c0*/  IMAD R8, R0, 0xc, RZ ;  /* 0x0000000c00087824 */ /* 0x000fe400078e02ff */
[----:B------:R-:W-:-:S03]  /*00d0*/  VIADD R0, R3, 0x1 ;  /* 0x0000000103007836 */ /* 0x000fc60000000000 */
[CC--:B------:R-:W-:Y:S02]  /*00e0*/  IADD3 R7, P1, PT, R3.reuse, R8.reuse, RZ ;  /* 0x0000000803077210 */ /* 0x0c0fe40007f3e0ff */
[C---:B------:R-:W-:Y:S02]  /*00f0*/  IADD3 R6, P0, PT, R0.reuse, R8, RZ ;  /* 0x0000000800067210 */ /* 0x040fe40007f1e0ff */
[----:B------:R-:W-:Y:S02]  /*0100*/  LEA.HI.X.SX32 R12, R3, RZ, 0x1, P1 ;  /* 0x000000ff030c7211 */ /* 0x000fe400008f0eff */
[----:B------:R-:W-:Y:S01]  /*0110*/  LEA.HI.X.SX32 R9, R0, RZ, 0x1, P0 ;  /* 0x000000ff00097211 */ /* 0x000fe200000f0eff */
[C---:B------:R-:W-:Y:S01]  /*0120*/  IMAD.SHL.U32 R2, R6.reuse, 0x4, RZ ;  /* 0x0000000406027824 */ /* 0x040fe200078e00ff */
[----:B-1----:R-:W-:Y:S02]  /*0130*/  LEA R10, P1, R7, UR8, 0x2 ;  /* 0x00000008070a7c11 */ /* 0x002fe4000f8210ff */
[----:B------:R-:W-:-:S02]  /*0140*/  SHF.L.U64.HI R0, R6, 0x2, R9 ;  /* 0x0000000206007819 */ /* 0x000fc40000010209 */
[----:B------:R-:W-:Y:S02]  /*0150*/  IADD3 R6, P0, PT, R2, UR8, RZ ;  /* 0x0000000802067c10 */ /* 0x000fe4000ff1e0ff */
[----:B------:R-:W-:Y:S02]  /*0160*/  LEA.HI.X R11, R7, UR9, R12, 0x2, P1 ;  /* 0x00000009070b7c11 */ /* 0x000fe400088f140c */
[----:B------:R-:W-:Y:S02]  /*0170*/  IADD3.X R7, PT, PT, R0, UR9, RZ, P0, !PT ;  /* 0x0000000900077c10 */ /* 0x000fe400087fe4ff */
[----:B------:R-:W-:Y:S01]  /*0180*/  IADD3 R3, PT, PT, R8, 0xc, R3 ;  /* 0x0000000c08037810 */ /* 0x000fe20007ffe003 */
[----:B0-----:R-:W3:Y:S04]  /*0190*/  LDG.E R10, desc[UR4][R10.64+0x4] ;  /* 0x000004040a0a7981 */ /* 0x001ee8000c1e1900 */
[----:B------:R-:W3:Y:S01]  /*01a0*/  LDG.E R9, desc[UR4][R6.64+0x60] ;  /* 0x0000600406097981 */ /* 0x000ee2000c1e1900 */
[----:B--2---:R-:W-:-:S03]  /*01b0*/  IMAD.WIDE R4, R3, 0x4, R4 ;  /* 0x0000000403047825 */ /* 0x004fc600078e0204 */
[----:B------:R-:W2:Y:S04]  /*01c0*/  LDG.E R12, desc[UR4][R6.64+0x30] ;  /* 0x00003004060c7981 */ /* 0x000ea8000c1e1900 */
[----:B------:R-:W4:Y:S04]  /*01d0*/  LDG.E R14, desc[UR4][R6.64+0x34] ;  /* 0x00003404060e7981 */ /* 0x000f28000c1e1900 */
[----:B------:R-:W5:Y:S01]  /*01e0*/  LDG.E R4, desc[UR4][R4.64] ;  /* 0x0000000404047981 */ /* 0x000f62000c1e1900 */
[----:B------:R-:W-:Y:S01]  /*01f0*/  IADD3 R2, P0, PT, R2, UR10, RZ ;  /* 0x0000000a02027c10 */ /* 0x000fe2000ff1e0ff */
[----:B---3--:R-:W-:-:S04]  /*0200*/  FADD R9, R9, R10 ;  /* 0x0000000a09097221 */ /* 0x008fc80000000000 */
[----:B--2---:R-:W-:Y:S02]  /*0210*/  FFMA R3, R12, -4, R9 ;  /* 0xc08000000c037823 */ /* 0x004fe40000000009 */
[----:B------:R-:W-:Y:S02]  /*0220*/  F2F.F64.F32 R8, R12 ;  /* 0x0000000c00087310 */ /* 0x000fe40000201800 */
[----:B----4-:R-:W-:-:S04]  /*0230*/  FADD R3, R3, R14 ;  /* 0x0000000e03037221 */ /* 0x010fc80000000000 */
[----:B-----5:R-:W-:Y:S01]  /*0240*/  FADD R10, R3, R4 ;  /* 0x00000004030a7221 */ /* 0x020fe20000000000 */
[----:B------:R-:W-:-:S05]  /*0250*/  IADD3.X R3, PT, PT, R0, UR11, RZ, P0, !PT ;  /* 0x0000000b00037c10 */ /* 0x000fca00087fe4ff */
[----:B------:R-:W0:Y:S02]  /*0260*/  F2F.F64.F32 R10, R10 ;  /* 0x0000000a000a7310 */ /* 0x000e240000201800 */
[----:B0-----:R-:W-:-:S10]  /*0270*/  DFMA R8, R10, 0.0625, R8 ;  /* 0x3fb000000a08782b */ /* 0x001fd40000000008 */
[----:B------:R-:W0:Y:S02]  /*0280*/  F2F.F32.F64 R9, R8 ;  /* 0x0000000800097310 */ /* 0x000e240000301000 */
[----:B0-----:R-:W-:Y:S01]  /*0290*/  STG.E desc[UR4][R2.64+0x30], R9 ;  /* 0x0000300902007986 */ /* 0x001fe2000c101904 */
[----:B------:R-:W-:Y:S05]  /*02a0*/  EXIT ;  /* 0x000000000000794d */ /* 0x000fea0003800000 */
.L_x_1:
        /* <DEDUP_REMOVED lines=13> */
.L_x_3:


//--------------------- .nv.shared.reserved.0     --------------------------
	.section	.nv.shared.reserved.0,"aw",@nobits
	.weak		__nv_reservedSMEM_offset_0_alias
	.size		__nv_reservedSMEM_offset_0_alias, 0, 64
	.other		__nv_reservedSMEM_offset_0_alias,@"STO_CUDA_RESERVED_SHARED STV_DEFAULT"
__nv_reservedSMEM_offset_0_alias:
	.zero		0
	.zero		64


//--------------------- .nv.constant0._Z7copyGPUPfS_ --------------------------
	.section	.nv.constant0._Z7copyGPUPfS_,"a",@progbits
	.sectionflags	@""
	.align	4
.nv.constant0._Z7copyGPUPfS_:
	.zero		912


//--------------------- .nv.constant0._Z9updateGPUPfS_ --------------------------
	.section	.nv.constant0._Z9updateGPUPfS_,"a",@progbits
	.sectionflags	@""
	.align	4
.nv.constant0._Z9updateGPUPfS_:
	.zero		912


//--------------------- SYMBOLS --------------------------

	.type		.nv.reservedSmem.offset0,@object
	.size		.nv.reservedSmem.offset0,0x4
